	.headerflags	@"EF_CUDA_TEXMODE_UNIFIED EF_CUDA_64BIT_ADDRESS EF_CUDA_ACCELERATORS EF_CUDA_SM90 EF_CUDA_VIRTUAL_SM(EF_CUDA_SM90)"
	.elftype	@"ET_EXEC"


//--------------------- .nv.info                  --------------------------
	.section	.nv.info,"",@"SHT_CUDA_INFO"
	.align	4


	//----- nvinfo : EIATTR_REGCOUNT
	.align		4
        /*0000*/ 	.byte	0x04, 0x2f
        /*0002*/ 	.short	(.L_3 - .L_2)
	.align		4
.L_2:
        /*0004*/ 	.word	index@(triton_poi_fused__native_batch_norm_legit_no_training_add_26)
        /*0008*/ 	.word	0x0000001a


	//----- nvinfo : EIATTR_MIN_STACK_SIZE
	.align		4
.L_3:
        /*000c*/ 	.byte	0x04, 0x12
        /*000e*/ 	.short	(.L_5 - .L_4)
	.align		4
.L_4:
        /*0010*/ 	.word	index@(triton_poi_fused__native_batch_norm_legit_no_training_add_26)
        /*0014*/ 	.word	0x00000000


	//----- nvinfo : EIATTR_FRAME_SIZE
	.align		4
.L_5:
        /*0018*/ 	.byte	0x04, 0x11
        /*001a*/ 	.short	(.L_7 - .L_6)
	.align		4
.L_6:
        /*001c*/ 	.word	index@(triton_poi_fused__native_batch_norm_legit_no_training_add_26)
        /*0020*/ 	.word	0x00000000


	//----- nvinfo : EIATTR_MIN_STACK_SIZE
	.align		4
.L_7:
        /*0024*/ 	.byte	0x04, 0x12
        /*0026*/ 	.short	(.L_9 - .L_8)
	.align		4
.L_8:
        /*0028*/ 	.word	index@(triton_poi_fused__native_batch_norm_legit_no_training_add_26)
        /*002c*/ 	.word	0x00000000
.L_9:


//--------------------- .nv.info.triton_poi_fused__native_batch_norm_legit_no_training_add_26 --------------------------
	.section	.nv.info.triton_poi_fused__native_batch_norm_legit_no_training_add_26,"",@"SHT_CUDA_INFO"
	.sectionflags	@""
	.align	4


	//----- nvinfo : EIATTR_CUDA_API_VERSION
	.align		4
        /*0000*/ 	.byte	0x04, 0x37
        /*0002*/ 	.short	(.L_11 - .L_10)
.L_10:
        /*0004*/ 	.word	0x0000007c


	//----- nvinfo : EIATTR_KPARAM_INFO
	.align		4
.L_11:
        /*0008*/ 	.byte	0x04, 0x17
        /*000a*/ 	.short	(.L_13 - .L_12)
.L_12:
        /*000c*/ 	.word	0x00000000
        /*0010*/ 	.short	0x0007
        /*0012*/ 	.short	0x0038
        /*0014*/ 	.byte	0x00, 0xf0, 0x11, 0x00


	//----- nvinfo : EIATTR_KPARAM_INFO
	.align		4
.L_13:
        /*0018*/ 	.byte	0x04, 0x17
        /*001a*/ 	.short	(.L_15 - .L_14)
.L_14:
        /*001c*/ 	.word	0x00000000
        /*0020*/ 	.short	0x0006
        /*0022*/ 	.short	0x0030
        /*0024*/ 	.byte	0x00, 0xf4, 0x21, 0x00


	//----- nvinfo : EIATTR_KPARAM_INFO
	.align		4
.L_15:
        /*0028*/ 	.byte	0x04, 0x17
        /*002a*/ 	.short	(.L_17 - .L_16)
.L_16:
        /*002c*/ 	.word	0x00000000
        /*0030*/ 	.short	0x0005
        /*0032*/ 	.short	0x0028
        /*0034*/ 	.byte	0x00, 0xf4, 0x21, 0x00


	//----- nvinfo : EIATTR_KPARAM_INFO
	.align		4
.L_17:
        /*0038*/ 	.byte	0x04, 0x17
        /*003a*/ 	.short	(.L_19 - .L_18)
.L_18:
        /*003c*/ 	.word	0x00000000
        /*0040*/ 	.short	0x0004
        /*0042*/ 	.short	0x0020
        /*0044*/ 	.byte	0x00, 0xf4, 0x21, 0x00


	//----- nvinfo : EIATTR_KPARAM_INFO
	.align		4
.L_19:
        /*0048*/ 	.byte	0x04, 0x17
        /*004a*/ 	.short	(.L_21 - .L_20)
.L_20:
        /*004c*/ 	.word	0x00000000
        /*0050*/ 	.short	0x0003
        /*0052*/ 	.short	0x0018
        /*0054*/ 	.byte	0x00, 0xf4, 0x21, 0x00


	//----- nvinfo : EIATTR_KPARAM_INFO
	.align		4
.L_21:
        /*0058*/ 	.byte	0x04, 0x17
        /*005a*/ 	.short	(.L_23 - .L_22)
.L_22:
        /*005c*/ 	.word	0x00000000
        /*0060*/ 	.short	0x0002
        /*0062*/ 	.short	0x0010
        /*0064*/ 	.byte	0x00, 0xf4, 0x21, 0x00


	//----- nvinfo : EIATTR_KPARAM_INFO
	.align		4
.L_23:
        /*0068*/ 	.byte	0x04, 0x17
        /*006a*/ 	.short	(.L_25 - .L_24)
.L_24:
        /*006c*/ 	.word	0x00000000
        /*0070*/ 	.short	0x0001
        /*0072*/ 	.short	0x0008
        /*0074*/ 	.byte	0x00, 0xf4, 0x21, 0x00


	//----- nvinfo : EIATTR_KPARAM_INFO
	.align		4
.L_25:
        /*0078*/ 	.byte	0x04, 0x17
        /*007a*/ 	.short	(.L_27 - .L_26)
.L_26:
        /*007c*/ 	.word	0x00000000
        /*0080*/ 	.short	0x0000
        /*0082*/ 	.short	0x0000
        /*0084*/ 	.byte	0x00, 0xf4, 0x21, 0x00


	//----- nvinfo : EIATTR_SPARSE_MMA_MASK
	.align		4
.L_27:
        /*0088*/ 	.byte	0x03, 0x50
        /*008a*/ 	.short	0x0000


	//----- nvinfo : EIATTR_MAXREG_COUNT
	.align		4
        /*008c*/ 	.byte	0x03, 0x1b
        /*008e*/ 	.short	0x00ff


	//----- nvinfo : EIATTR_EXIT_INSTR_OFFSETS
	.align		4
        /*0090*/ 	.byte	0x04, 0x1c
        /*0092*/ 	.short	(.L_29 - .L_28)


	//   ....[0]....
.L_28:
        /*0094*/ 	.word	0x00000430


	//   ....[1]....
        /*0098*/ 	.word	0x00000450


	//----- nvinfo : EIATTR_REQNTID
	.align		4
.L_29:
        /*009c*/ 	.byte	0x04, 0x10
        /*009e*/ 	.short	(.L_31 - .L_30)
.L_30:
        /*00a0*/ 	.word	0x00000080
        /*00a4*/ 	.word	0x00000001
        /*00a8*/ 	.word	0x00000001


	//----- nvinfo : EIATTR_CBANK_PARAM_SIZE
	.align		4
.L_31:
        /*00ac*/ 	.byte	0x03, 0x19
        /*00ae*/ 	.short	0x003c


	//----- nvinfo : EIATTR_PARAM_CBANK
	.align		4
        /*00b0*/ 	.byte	0x04, 0x0a
        /*00b2*/ 	.short	(.L_33 - .L_32)
	.align		4
.L_32:
        /*00b4*/ 	.word	index@(.nv.constant0.triton_poi_fused__native_batch_norm_legit_no_training_add_26)
        /*00b8*/ 	.short	0x0210
        /*00ba*/ 	.short	0x003c


	//----- nvinfo : EIATTR_SW_WAR
	.align		4
.L_33:
        /*00bc*/ 	.byte	0x04, 0x36
        /*00be*/ 	.short	(.L_35 - .L_34)
.L_34:
        /*00c0*/ 	.word	0x00000008
.L_35:


//--------------------- .nv.callgraph             --------------------------
	.section	.nv.callgraph,"",@"SHT_CUDA_CALLGRAPH"
	.align	4
	.sectionentsize	8
	.align		4
        /*0000*/ 	.word	0x00000000
	.align		4
        /*0004*/ 	.word	0xffffffff
	.align		4
        /*0008*/ 	.word	0x00000000
	.align		4
        /*000c*/ 	.word	0xfffffffe
	.align		4
        /*0010*/ 	.word	0x00000000
	.align		4
        /*0014*/ 	.word	0xfffffffd
	.align		4
        /*0018*/ 	.word	0x00000000
	.align		4
        /*001c*/ 	.word	0xfffffffc


//--------------------- .nv.constant4             --------------------------
	.section	.nv.constant4,"a",@progbits
	.align	8
	.align		8
.nv.constant4:
        /*0000*/ 	.dword	_$_str
	.align		8
        /*0008*/ 	.dword	_$_str_$_2


//--------------------- .text.triton_poi_fused__native_batch_norm_legit_no_training_add_26 --------------------------
	.section	.text.triton_poi_fused__native_batch_norm_legit_no_training_add_26,"ax",@progbits
	.align	128
        .global         triton_poi_fused__native_batch_norm_legit_no_training_add_26
        .type           triton_poi_fused__native_batch_norm_legit_no_training_add_26,@function
        .size           triton_poi_fused__native_batch_norm_legit_no_training_add_26,(.L_x_1 - triton_poi_fused__native_batch_norm_legit_no_training_add_26)
        .other          triton_poi_fused__native_batch_norm_legit_no_training_add_26,@"STO_CUDA_ENTRY STV_DEFAULT"
triton_poi_fused__native_batch_norm_legit_no_training_add_26:
.text.triton_poi_fused__native_batch_norm_legit_no_training_add_26:
[----:B------:R-:W0:Y:S01]  /*0000*/  LDC R1, c[0x0][0x28] ;  /* 0x00000a00ff017b82 */ /* 0x000e220000000800 */
[----:B------:R-:W1:Y:S07]  /*0010*/  S2R R0, SR_TID.X ;  /* 0x0000000000007919 */ /* 0x000e6e0000002100 */
[----:B------:R-:W2:Y:S01]  /*0020*/  LDC.64 R12, c[0x0][0x228] ;  /* 0x00008a00ff0c7b82 */ /* 0x000ea20000000a00 */
[----:B------:R-:W-:Y:S01]  /*0030*/  CS2R R4, SRZ ;  /* 0x0000000000047805 */ /* 0x000fe2000001ff00 */
[----:B------:R-:W-:Y:S01]  /*0040*/  ULDC.64 UR4, c[0x0][0x208] ;  /* 0x0000820000047ab9 */ /* 0x000fe20000000a00 */
[----:B------:R-:W3:Y:S05]  /*0050*/  S2R R3, SR_CTAID.X ;  /* 0x0000000000037919 */ /* 0x000eea0000002500 */
[----:B------:R-:W4:Y:S08]  /*0060*/  LDC.64 R16, c[0x0][0x218] ;  /* 0x00008600ff107b82 */ /* 0x000f300000000a00 */
[----:B------:R-:W5:Y:S08]  /*0070*/  LDC.64 R18, c[0x0][0x220] ;  /* 0x00008800ff127b82 */ /* 0x000f700000000a00 */
[----:B------:R-:W5:Y:S01]  /*0080*/  LDC.64 R20, c[0x0][0x230] ;  /* 0x00008c00ff147b82 */ /* 0x000f620000000a00 */
[----:B-1----:R-:W-:-:S07]  /*0090*/  SHF.L.U32 R0, R0, 0x1, RZ ;  /* 0x0000000100007819 */ /* 0x002fce00000006ff */
[----:B------:R-:W1:Y:S01]  /*00a0*/  LDC.64 R22, c[0x0][0x238] ;  /* 0x00008e00ff167b82 */ /* 0x000e620000000a00 */
[----:B------:R-:W-:-:S04]  /*00b0*/  LOP3.LUT R0, R0, 0xfe, RZ, 0xc0, !PT ;  /* 0x000000fe00007812 */ /* 0x000fc800078ec0ff */
[----:B---3--:R-:W-:-:S03]  /*00c0*/  LEA R0, R3, R0, 0x8 ;  /* 0x0000000003007211 */ /* 0x008fc600078e40ff */
[----:B------:R-:W3:Y:S01]  /*00d0*/  LDC.64 R8, c[0x0][0x210] ;  /* 0x00008400ff087b82 */ /* 0x000ee20000000a00 */
[C---:B------:R-:W-:Y:S01]  /*00e0*/  ISETP.GE.AND P4, PT, R0.reuse, 0xa00, PT ;  /* 0x00000a000000780c */ /* 0x040fe20003f86270 */
[----:B------:R-:W-:-:S05]  /*00f0*/  IMAD.HI R2, R0, 0x66666667, RZ ;  /* 0x6666666700027827 */ /* 0x000fca00078e02ff */
[----:B------:R-:W-:-:S04]  /*0100*/  SHF.R.U32.HI R3, RZ, 0x1f, R2 ;  /* 0x0000001fff037819 */ /* 0x000fc80000011602 */
[----:B------:R-:W-:-:S05]  /*0110*/  LEA.HI.SX32 R3, R2, R3, 0x1c ;  /* 0x0000000302037211 */ /* 0x000fca00078fe2ff */
[----:B------:R-:W-:-:S04]  /*0120*/  IMAD R10, R3, -0x28, R0 ;  /* 0xffffffd8030a7824 */ /* 0x000fc800078e0200 */
[----:B--2---:R-:W-:-:S05]  /*0130*/  IMAD.WIDE R12, R10, 0x4, R12 ;  /* 0x000000040a0c7825 */ /* 0x004fca00078e020c */
[----:B------:R2:W3:Y:S01]  /*0140*/  @!P4 LDG.E.EL.64 R4, desc[UR4][R12.64] ;  /* 0x000000040c04c981 */ /* 0x0004e2000c2e1b00 */
[----:B------:R-:W-:Y:S02]  /*0150*/  CS2R R2, SRZ ;  /* 0x0000000000027805 */ /* 0x000fe4000001ff00 */
[----:B------:R-:W-:Y:S01]  /*0160*/  CS2R R6, SRZ ;  /* 0x0000000000067805 */ /* 0x000fe2000001ff00 */
[----:B----4-:R-:W-:-:S04]  /*0170*/  IMAD.WIDE R16, R0, 0x4, R16 ;  /* 0x0000000400107825 */ /* 0x010fc800078e0210 */
[C---:B-----5:R-:W-:Y:S01]  /*0180*/  IMAD.WIDE R18, R10.reuse, 0x4, R18 ;  /* 0x000000040a127825 */ /* 0x060fe200078e0212 */
[----:B------:R-:W4:Y:S01]  /*0190*/  @!P4 LDG.E.64 R2, desc[UR4][R16.64] ;  /* 0x000000041002c981 */ /* 0x000f22000c1e1b00 */
[----:B--2---:R-:W-:Y:S02]  /*01a0*/  CS2R R12, SRZ ;  /* 0x00000000000c7805 */ /* 0x004fe4000001ff00 */
[C---:B0-----:R-:W-:Y:S01]  /*01b0*/  IMAD.WIDE R20, R10.reuse, 0x4, R20 ;  /* 0x000000040a147825 */ /* 0x041fe200078e0214 */
[----:B------:R-:W4:Y:S03]  /*01c0*/  @!P4 LDG.E.EL.64 R6, desc[UR4][R18.64] ;  /* 0x000000041206c981 */ /* 0x000f26000c2e1b00 */
[----:B-1----:R-:W-:Y:S01]  /*01d0*/  IMAD.WIDE R22, R10, 0x4, R22 ;  /* 0x000000040a167825 */ /* 0x002fe200078e0216 */
[----:B------:R-:W-:Y:S02]  /*01e0*/  CS2R R10, SRZ ;  /* 0x00000000000a7805 */ /* 0x000fe4000001ff00 */
[----:B------:R-:W-:Y:S01]  /*01f0*/  CS2R R14, SRZ ;  /* 0x00000000000e7805 */ /* 0x000fe2000001ff00 */
[----:B------:R-:W2:Y:S01]  /*0200*/  @!P4 LDG.E.EL.64 R12, desc[UR4][R20.64] ;  /* 0x00000004140cc981 */ /* 0x000ea2000c2e1b00 */
[----:B---3--:R-:W-:-:S03]  /*0210*/  IMAD.WIDE R8, R0, 0x4, R8 ;  /* 0x0000000400087825 */ /* 0x008fc600078e0208 */
[----:B------:R-:W2:Y:S04]  /*0220*/  @!P4 LDG.E.EL.64 R10, desc[UR4][R22.64] ;  /* 0x00000004160ac981 */ /* 0x000ea8000c2e1b00 */
[----:B------:R0:W3:Y:S02]  /*0230*/  @!P4 LDG.E.64 R14, desc[UR4][R8.64] ;  /* 0x00000004080ec981 */ /* 0x0000e4000c1e1b00 */
[----:B0-----:R-:W-:Y:S01]  /*0240*/  HFMA2.MMA R8, -RZ, RZ, 1.625, 0 ;  /* 0x3e800000ff087435 */ /* 0x001fe200000001ff */
[----:B------:R-:W-:Y:S01]  /*0250*/  FADD R4, R4, 9.9999997473787516356e-06 ;  /* 0x3727c5ac04047421 */ /* 0x000fe20000000000 */
[----:B------:R-:W-:-:S03]  /*0260*/  FADD R5, R5, 9.9999997473787516356e-06 ;  /* 0x3727c5ac05057421 */ /* 0x000fc60000000000 */
[----:B------:R-:W0:Y:S08]  /*0270*/  MUFU.SQRT R16, R4 ;  /* 0x0000000400107308 */ /* 0x000e300000002000 */
[----:B------:R1:W5:Y:S01]  /*0280*/  MUFU.SQRT R17, R5 ;  /* 0x0000000500117308 */ /* 0x0003620000002000 */
[----:B----4-:R-:W-:Y:S01]  /*0290*/  FADD R3, -R7, R3 ;  /* 0x0000000307037221 */ /* 0x010fe20000000100 */
[----:B------:R-:W-:Y:S01]  /*02a0*/  FADD R2, -R6, R2 ;  /* 0x0000000206027221 */ /* 0x000fe20000000100 */
[----:B0-----:R-:W-:-:S02]  /*02b0*/  FSETP.GT.AND P0, PT, R16, 8.50705917302346158658e+37, PT ;  /* 0x7e8000001000780b */ /* 0x001fc40003f04000 */
[----:B------:R-:W-:Y:S01]  /*02c0*/  FSETP.GEU.AND P2, PT, R16, 1.175494350822287508e-38, PT ;  /* 0x008000001000780b */ /* 0x000fe20003f4e000 */
[----:B-1----:R-:W0:Y:S01]  /*02d0*/  LDC.64 R4, c[0x0][0x240] ;  /* 0x00009000ff047b82 */ /* 0x002e220000000a00 */
[C---:B------:R-:W-:Y:S02]  /*02e0*/  FSEL R9, R8.reuse, 1, P0 ;  /* 0x3f80000008097808 */ /* 0x040fe40000000000 */
[C---:B-----5:R-:W-:Y:S02]  /*02f0*/  FSETP.GT.AND P1, PT, R17.reuse, 8.50705917302346158658e+37, PT ;  /* 0x7e8000001100780b */ /* 0x060fe40003f24000 */
[----:B------:R-:W-:Y:S02]  /*0300*/  FSETP.GEU.AND P3, PT, R17, 1.175494350822287508e-38, PT ;  /* 0x008000001100780b */ /* 0x000fe40003f6e000 */
[----:B------:R-:W-:-:S03]  /*0310*/  FSEL R8, R8, 1, P1 ;  /* 0x3f80000008087808 */ /* 0x000fc60000800000 */
[----:B------:R-:W-:Y:S02]  /*0320*/  @P0 FMUL R16, R16, 0.25 ;  /* 0x3e80000010100820 */ /* 0x000fe40000400000 */
[----:B------:R-:W-:Y:S02]  /*0330*/  @!P2 FMUL R9, R9, 16777216 ;  /* 0x4b8000000909a820 */ /* 0x000fe40000400000 */
[----:B------:R-:W-:Y:S02]  /*0340*/  @!P2 FMUL R16, R16, 16777216 ;  /* 0x4b8000001010a820 */ /* 0x000fe40000400000 */
[----:B------:R-:W-:-:S04]  /*0350*/  @P1 FMUL R17, R17, 0.25 ;  /* 0x3e80000011111820 */ /* 0x000fc80000400000 */
[----:B------:R-:W1:Y:S01]  /*0360*/  MUFU.RCP R16, R16 ;  /* 0x0000001000107308 */ /* 0x000e620000001000 */
[----:B------:R-:W-:Y:S01]  /*0370*/  @!P3 FMUL R8, R8, 16777216 ;  /* 0x4b8000000808b820 */ /* 0x000fe20000400000 */
[----:B------:R-:W-:Y:S01]  /*0380*/  @!P3 FMUL R17, R17, 16777216 ;  /* 0x4b8000001111b820 */ /* 0x000fe20000400000 */
[----:B0-----:R-:W-:-:S05]  /*0390*/  IMAD.WIDE R4, R0, 0x4, R4 ;  /* 0x0000000400047825 */ /* 0x001fca00078e0204 */
[----:B------:R-:W0:Y:S01]  /*03a0*/  MUFU.RCP R17, R17 ;  /* 0x0000001100117308 */ /* 0x000e220000001000 */
[----:B-1----:R-:W-:-:S04]  /*03b0*/  FMUL R9, R16, R9 ;  /* 0x0000000910097220 */ /* 0x002fc80000400000 */
[----:B------:R-:W-:Y:S01]  /*03c0*/  FMUL R9, R2, R9 ;  /* 0x0000000902097220 */ /* 0x000fe20000400000 */
[----:B0-----:R-:W-:-:S03]  /*03d0*/  FMUL R8, R17, R8 ;  /* 0x0000000811087220 */ /* 0x001fc60000400000 */
[----:B--2---:R-:W-:Y:S01]  /*03e0*/  FFMA R9, R9, R12, R10 ;  /* 0x0000000c09097223 */ /* 0x004fe2000000000a */
[----:B------:R-:W-:-:S03]  /*03f0*/  FMUL R8, R3, R8 ;  /* 0x0000000803087220 */ /* 0x000fc60000400000 */
[----:B---3--:R-:W-:Y:S01]  /*0400*/  FADD R14, R9, R14 ;  /* 0x0000000e090e7221 */ /* 0x008fe20000000000 */
[----:B------:R-:W-:-:S04]  /*0410*/  FFMA R8, R8, R13, R11 ;  /* 0x0000000d08087223 */ /* 0x000fc8000000000b */
[----:B------:R-:W-:Y:S01]  /*0420*/  FADD R15, R8, R15 ;  /* 0x0000000f080f7221 */ /* 0x000fe20000000000 */
[----:B------:R-:W-:Y:S06]  /*0430*/  @P4 EXIT ;  /* 0x000000000000494d */ /* 0x000fec0003800000 */
[----:B------:R-:W-:Y:S01]  /*0440*/  STG.E.64 desc[UR4][R4.64], R14 ;  /* 0x0000000e04007986 */ /* 0x000fe2000c101b04 */
[----:B------:R-:W-:Y:S05]  /*0450*/  EXIT ;  /* 0x000000000000794d */ /* 0x000fea0003800000 */
.L_x_0:
[----:B------:R-:W-:-:S00]  /*0460*/  BRA `(.L_x_0) ;  /* 0xfffffffc00fc7947 */ /* 0x000fc0000383ffff */
[----:B------:R-:W-:-:S00]  /*0470*/  NOP ;  /* 0x0000000000007918 */ /* 0x000fc00000000000 */
        /* <DEDUP_REMOVED lines=8> */
.L_x_1:


//--------------------- .nv.global.init           --------------------------
	.section	.nv.global.init,"aw",@progbits
.nv.global.init:
	.type		_$_str,@object
	.size		_$_str,(_$_str_$_2 - _$_str)
_$_str:
        /*0000*/ 	.byte	0x5f, 0x5f, 0x43, 0x55, 0x44, 0x41, 0x5f, 0x46, 0x54, 0x5a, 0x00
	.type		_$_str_$_2,@object
	.size		_$_str_$_2,(.L_1 - _$_str_$_2)
_$_str_$_2:
        /*000b*/ 	.byte	0x5f, 0x5f, 0x43, 0x55, 0x44, 0x41, 0x5f, 0x50, 0x52, 0x45, 0x43, 0x5f, 0x53, 0x51, 0x52, 0x54
        /*001b*/ 	.byte	0x00
.L_1:


//--------------------- .nv.constant0.triton_poi_fused__native_batch_norm_legit_no_training_add_26 --------------------------
	.section	.nv.constant0.triton_poi_fused__native_batch_norm_legit_no_training_add_26,"a",@progbits
	.sectionflags	@""
	.align	4
.nv.constant0.triton_poi_fused__native_batch_norm_legit_no_training_add_26:
	.zero		588
